	.headerflags	@"EF_CUDA_TEXMODE_UNIFIED EF_CUDA_64BIT_ADDRESS EF_CUDA_ACCELERATORS EF_CUDA_SM90 EF_CUDA_VIRTUAL_SM(EF_CUDA_SM90)"
	.elftype	@"ET_EXEC"


//--------------------- .nv.info                  --------------------------
	.section	.nv.info,"",@"SHT_CUDA_INFO"
	.align	4


	//----- nvinfo : EIATTR_REGCOUNT
	.align		4
        /*0000*/ 	.byte	0x04, 0x2f
        /*0002*/ 	.short	(.L_1 - .L_0)
	.align		4
.L_0:
        /*0004*/ 	.word	index@(triton_poi_fused__to_copy_arange_clamp_mul_sub_33)
        /*0008*/ 	.word	0x0000000a


	//----- nvinfo : EIATTR_MIN_STACK_SIZE
	.align		4
.L_1:
        /*000c*/ 	.byte	0x04, 0x12
        /*000e*/ 	.short	(.L_3 - .L_2)
	.align		4
.L_2:
        /*0010*/ 	.word	index@(triton_poi_fused__to_copy_arange_clamp_mul_sub_33)
        /*0014*/ 	.word	0x00000000


	//----- nvinfo : EIATTR_FRAME_SIZE
	.align		4
.L_3:
        /*0018*/ 	.byte	0x04, 0x11
        /*001a*/ 	.short	(.L_5 - .L_4)
	.align		4
.L_4:
        /*001c*/ 	.word	index@(triton_poi_fused__to_copy_arange_clamp_mul_sub_33)
        /*0020*/ 	.word	0x00000000


	//----- nvinfo : EIATTR_MIN_STACK_SIZE
	.align		4
.L_5:
        /*0024*/ 	.byte	0x04, 0x12
        /*0026*/ 	.short	(.L_7 - .L_6)
	.align		4
.L_6:
        /*0028*/ 	.word	index@(triton_poi_fused__to_copy_arange_clamp_mul_sub_33)
        /*002c*/ 	.word	0x00000000
.L_7:


//--------------------- .nv.info.triton_poi_fused__to_copy_arange_clamp_mul_sub_33 --------------------------
	.section	.nv.info.triton_poi_fused__to_copy_arange_clamp_mul_sub_33,"",@"SHT_CUDA_INFO"
	.sectionflags	@""
	.align	4


	//----- nvinfo : EIATTR_CUDA_API_VERSION
	.align		4
        /*0000*/ 	.byte	0x04, 0x37
        /*0002*/ 	.short	(.L_9 - .L_8)
.L_8:
        /*0004*/ 	.word	0x0000007c


	//----- nvinfo : EIATTR_KPARAM_INFO
	.align		4
.L_9:
        /*0008*/ 	.byte	0x04, 0x17
        /*000a*/ 	.short	(.L_11 - .L_10)
.L_10:
        /*000c*/ 	.word	0x00000000
        /*0010*/ 	.short	0x0001
        /*0012*/ 	.short	0x0008
        /*0014*/ 	.byte	0x00, 0xf0, 0x11, 0x00


	//----- nvinfo : EIATTR_KPARAM_INFO
	.align		4
.L_11:
        /*0018*/ 	.byte	0x04, 0x17
        /*001a*/ 	.short	(.L_13 - .L_12)
.L_12:
        /*001c*/ 	.word	0x00000000
        /*0020*/ 	.short	0x0000
        /*0022*/ 	.short	0x0000
        /*0024*/ 	.byte	0x00, 0xf4, 0x21, 0x00


	//----- nvinfo : EIATTR_SPARSE_MMA_MASK
	.align		4
.L_13:
        /*0028*/ 	.byte	0x03, 0x50
        /*002a*/ 	.short	0x0000


	//----- nvinfo : EIATTR_MAXREG_COUNT
	.align		4
        /*002c*/ 	.byte	0x03, 0x1b
        /*002e*/ 	.short	0x00ff


	//----- nvinfo : EIATTR_EXIT_INSTR_OFFSETS
	.align		4
        /*0030*/ 	.byte	0x04, 0x1c
        /*0032*/ 	.short	(.L_15 - .L_14)


	//   ....[0]....
.L_14:
        /*0034*/ 	.word	0x000000f0


	//   ....[1]....
        /*0038*/ 	.word	0x00000120


	//----- nvinfo : EIATTR_REQNTID
	.align		4
.L_15:
        /*003c*/ 	.byte	0x04, 0x10
        /*003e*/ 	.short	(.L_17 - .L_16)
.L_16:
        /*0040*/ 	.word	0x00000020
        /*0044*/ 	.word	0x00000001
        /*0048*/ 	.word	0x00000001


	//----- nvinfo : EIATTR_CBANK_PARAM_SIZE
	.align		4
.L_17:
        /*004c*/ 	.byte	0x03, 0x19
        /*004e*/ 	.short	0x000c


	//----- nvinfo : EIATTR_PARAM_CBANK
	.align		4
        /*0050*/ 	.byte	0x04, 0x0a
        /*0052*/ 	.short	(.L_19 - .L_18)
	.align		4
.L_18:
        /*0054*/ 	.word	index@(.nv.constant0.triton_poi_fused__to_copy_arange_clamp_mul_sub_33)
        /*0058*/ 	.short	0x0210
        /*005a*/ 	.short	0x000c


	//----- nvinfo : EIATTR_SW_WAR
	.align		4
.L_19:
        /*005c*/ 	.byte	0x04, 0x36
        /*005e*/ 	.short	(.L_21 - .L_20)
.L_20:
        /*0060*/ 	.word	0x00000008
.L_21:


//--------------------- .nv.callgraph             --------------------------
	.section	.nv.callgraph,"",@"SHT_CUDA_CALLGRAPH"
	.align	4
	.sectionentsize	8
	.align		4
        /*0000*/ 	.word	0x00000000
	.align		4
        /*0004*/ 	.word	0xffffffff
	.align		4
        /*0008*/ 	.word	0x00000000
	.align		4
        /*000c*/ 	.word	0xfffffffe
	.align		4
        /*0010*/ 	.word	0x00000000
	.align		4
        /*0014*/ 	.word	0xfffffffd
	.align		4
        /*0018*/ 	.word	0x00000000
	.align		4
        /*001c*/ 	.word	0xfffffffc


//--------------------- .text.triton_poi_fused__to_copy_arange_clamp_mul_sub_33 --------------------------
	.section	.text.triton_poi_fused__to_copy_arange_clamp_mul_sub_33,"ax",@progbits
	.align	128
        .global         triton_poi_fused__to_copy_arange_clamp_mul_sub_33
        .type           triton_poi_fused__to_copy_arange_clamp_mul_sub_33,@function
        .size           triton_poi_fused__to_copy_arange_clamp_mul_sub_33,(.L_x_1 - triton_poi_fused__to_copy_arange_clamp_mul_sub_33)
        .other          triton_poi_fused__to_copy_arange_clamp_mul_sub_33,@"STO_CUDA_ENTRY STV_DEFAULT"
triton_poi_fused__to_copy_arange_clamp_mul_sub_33:
.text.triton_poi_fused__to_copy_arange_clamp_mul_sub_33:
[----:B------:R-:W0:Y:S02]  /*0000*/  LDC R1, c[0x0][0x28] ;  /* 0x00000a00ff017b82 */ /* 0x000e240000000800 */
[----:B------:R-:W1:Y:S01]  /*0010*/  S2R R6, SR_TID.X ;  /* 0x0000000000067919 */ /* 0x000e620000002100 */
[----:B------:R-:W2:Y:S01]  /*0020*/  LDC.64 R2, c[0x0][0x210] ;  /* 0x00008400ff027b82 */ /* 0x000ea20000000a00 */
[----:B------:R-:W3:Y:S01]  /*0030*/  S2R R5, SR_CTAID.X ;  /* 0x0000000000057919 */ /* 0x000ee20000002500 */
[C---:B-1----:R-:W-:Y:S02]  /*0040*/  LOP3.LUT R0, R6.reuse, 0x3, RZ, 0xc0, !PT ;  /* 0x0000000306007812 */ /* 0x042fe400078ec0ff */
[----:B------:R-:W-:-:S03]  /*0050*/  LOP3.LUT P0, RZ, R6, 0x1c, RZ, 0xc0, !PT ;  /* 0x0000001c06ff7812 */ /* 0x000fc6000780c0ff */
[----:B---3--:R-:W-:-:S04]  /*0060*/  IMAD R5, R5, 0x4, R0 ;  /* 0x0000000405057824 */ /* 0x008fc800078e0200 */
[C---:B--2---:R-:W-:Y:S01]  /*0070*/  IMAD.WIDE R2, R5.reuse, 0x4, R2 ;  /* 0x0000000405027825 */ /* 0x044fe200078e0202 */
[----:B------:R-:W-:Y:S02]  /*0080*/  I2FP.F32.S32 R0, R5 ;  /* 0x0000000500007245 */ /* 0x000fe40000201400 */
[----:B------:R-:W-:-:S03]  /*0090*/  ISETP.LT.AND P0, PT, R5, 0x4, !P0 ;  /* 0x000000040500780c */ /* 0x000fc60004701270 */
[----:B------:R-:W-:-:S05]  /*00a0*/  FMUL R0, R0, 0.3333333432674407959 ;  /* 0x3eaaaaab00007820 */ /* 0x000fca0000400000 */
[----:B------:R-:W-:-:S04]  /*00b0*/  FMNMX R0, RZ, R0, !PT ;  /* 0x00000000ff007209 */ /* 0x000fc80007800000 */
[----:B------:R-:W1:Y:S02]  /*00c0*/  F2I.TRUNC.NTZ R4, R0 ;  /* 0x0000000000047305 */ /* 0x000e64000020f100 */
[----:B-1----:R-:W-:-:S05]  /*00d0*/  I2FP.F32.S32 R7, R4 ;  /* 0x0000000400077245 */ /* 0x002fca0000201400 */
[----:B------:R-:W-:Y:S01]  /*00e0*/  FADD.SAT R7, R0, -R7 ;  /* 0x8000000700077221 */ /* 0x000fe20000002000 */
[----:B------:R-:W-:Y:S06]  /*00f0*/  @!P0 EXIT ;  /* 0x000000000000894d */ /* 0x000fec0003800000 */
[----:B------:R-:W-:Y:S02]  /*0100*/  ULDC.64 UR4, c[0x0][0x208] ;  /* 0x0000820000047ab9 */ /* 0x000fe40000000a00 */
[----:B------:R-:W-:Y:S01]  /*0110*/  STG.E desc[UR4][R2.64], R7 ;  /* 0x0000000702007986 */ /* 0x000fe2000c101904 */
[----:B------:R-:W-:Y:S05]  /*0120*/  EXIT ;  /* 0x000000000000794d */ /* 0x000fea0003800000 */
.L_x_0:
[----:B------:R-:W-:-:S00]  /*0130*/  BRA `(.L_x_0) ;  /* 0xfffffffc00fc7947 */ /* 0x000fc0000383ffff */
[----:B------:R-:W-:-:S00]  /*0140*/  NOP ;  /* 0x0000000000007918 */ /* 0x000fc00000000000 */
        /* <DEDUP_REMOVED lines=11> */
.L_x_1:


//--------------------- .nv.constant0.triton_poi_fused__to_copy_arange_clamp_mul_sub_33 --------------------------
	.section	.nv.constant0.triton_poi_fused__to_copy_arange_clamp_mul_sub_33,"a",@progbits
	.sectionflags	@""
	.align	4
.nv.constant0.triton_poi_fused__to_copy_arange_clamp_mul_sub_33:
	.zero		540
